	.headerflags	@"EF_CUDA_TEXMODE_UNIFIED EF_CUDA_64BIT_ADDRESS EF_CUDA_ACCELERATORS EF_CUDA_SM90 EF_CUDA_VIRTUAL_SM(EF_CUDA_SM90)"
	.elftype	@"ET_EXEC"


//--------------------- .nv.info                  --------------------------
	.section	.nv.info,"",@"SHT_CUDA_INFO"
	.align	4


	//----- nvinfo : EIATTR_REGCOUNT
	.align		4
        /*0000*/ 	.byte	0x04, 0x2f
        /*0002*/ 	.short	(.L_3 - .L_2)
	.align		4
.L_2:
        /*0004*/ 	.word	index@(triton_poi_fused__native_batch_norm_legit_no_training_leaky_relu_0)
        /*0008*/ 	.word	0x00000010


	//----- nvinfo : EIATTR_MIN_STACK_SIZE
	.align		4
.L_3:
        /*000c*/ 	.byte	0x04, 0x12
        /*000e*/ 	.short	(.L_5 - .L_4)
	.align		4
.L_4:
        /*0010*/ 	.word	index@(triton_poi_fused__native_batch_norm_legit_no_training_leaky_relu_0)
        /*0014*/ 	.word	0x00000000


	//----- nvinfo : EIATTR_FRAME_SIZE
	.align		4
.L_5:
        /*0018*/ 	.byte	0x04, 0x11
        /*001a*/ 	.short	(.L_7 - .L_6)
	.align		4
.L_6:
        /*001c*/ 	.word	index@(triton_poi_fused__native_batch_norm_legit_no_training_leaky_relu_0)
        /*0020*/ 	.word	0x00000000


	//----- nvinfo : EIATTR_MIN_STACK_SIZE
	.align		4
.L_7:
        /*0024*/ 	.byte	0x04, 0x12
        /*0026*/ 	.short	(.L_9 - .L_8)
	.align		4
.L_8:
        /*0028*/ 	.word	index@(triton_poi_fused__native_batch_norm_legit_no_training_leaky_relu_0)
        /*002c*/ 	.word	0x00000000
.L_9:


//--------------------- .nv.info.triton_poi_fused__native_batch_norm_legit_no_training_leaky_relu_0 --------------------------
	.section	.nv.info.triton_poi_fused__native_batch_norm_legit_no_training_leaky_relu_0,"",@"SHT_CUDA_INFO"
	.sectionflags	@""
	.align	4


	//----- nvinfo : EIATTR_CUDA_API_VERSION
	.align		4
        /*0000*/ 	.byte	0x04, 0x37
        /*0002*/ 	.short	(.L_11 - .L_10)
.L_10:
        /*0004*/ 	.word	0x0000007c


	//----- nvinfo : EIATTR_KPARAM_INFO
	.align		4
.L_11:
        /*0008*/ 	.byte	0x04, 0x17
        /*000a*/ 	.short	(.L_13 - .L_12)
.L_12:
        /*000c*/ 	.word	0x00000000
        /*0010*/ 	.short	0x0006
        /*0012*/ 	.short	0x0030
        /*0014*/ 	.byte	0x00, 0xf0, 0x11, 0x00


	//----- nvinfo : EIATTR_KPARAM_INFO
	.align		4
.L_13:
        /*0018*/ 	.byte	0x04, 0x17
        /*001a*/ 	.short	(.L_15 - .L_14)
.L_14:
        /*001c*/ 	.word	0x00000000
        /*0020*/ 	.short	0x0005
        /*0022*/ 	.short	0x0028
        /*0024*/ 	.byte	0x00, 0xf4, 0x21, 0x00


	//----- nvinfo : EIATTR_KPARAM_INFO
	.align		4
.L_15:
        /*0028*/ 	.byte	0x04, 0x17
        /*002a*/ 	.short	(.L_17 - .L_16)
.L_16:
        /*002c*/ 	.word	0x00000000
        /*0030*/ 	.short	0x0004
        /*0032*/ 	.short	0x0020
        /*0034*/ 	.byte	0x00, 0xf4, 0x21, 0x00


	//----- nvinfo : EIATTR_KPARAM_INFO
	.align		4
.L_17:
        /*0038*/ 	.byte	0x04, 0x17
        /*003a*/ 	.short	(.L_19 - .L_18)
.L_18:
        /*003c*/ 	.word	0x00000000
        /*0040*/ 	.short	0x0003
        /*0042*/ 	.short	0x0018
        /*0044*/ 	.byte	0x00, 0xf4, 0x21, 0x00


	//----- nvinfo : EIATTR_KPARAM_INFO
	.align		4
.L_19:
        /*0048*/ 	.byte	0x04, 0x17
        /*004a*/ 	.short	(.L_21 - .L_20)
.L_20:
        /*004c*/ 	.word	0x00000000
        /*0050*/ 	.short	0x0002
        /*0052*/ 	.short	0x0010
        /*0054*/ 	.byte	0x00, 0xf4, 0x21, 0x00


	//----- nvinfo : EIATTR_KPARAM_INFO
	.align		4
.L_21:
        /*0058*/ 	.byte	0x04, 0x17
        /*005a*/ 	.short	(.L_23 - .L_22)
.L_22:
        /*005c*/ 	.word	0x00000000
        /*0060*/ 	.short	0x0001
        /*0062*/ 	.short	0x0008
        /*0064*/ 	.byte	0x00, 0xf4, 0x21, 0x00


	//----- nvinfo : EIATTR_KPARAM_INFO
	.align		4
.L_23:
        /*0068*/ 	.byte	0x04, 0x17
        /*006a*/ 	.short	(.L_25 - .L_24)
.L_24:
        /*006c*/ 	.word	0x00000000
        /*0070*/ 	.short	0x0000
        /*0072*/ 	.short	0x0000
        /*0074*/ 	.byte	0x00, 0xf4, 0x21, 0x00


	//----- nvinfo : EIATTR_SPARSE_MMA_MASK
	.align		4
.L_25:
        /*0078*/ 	.byte	0x03, 0x50
        /*007a*/ 	.short	0x0000


	//----- nvinfo : EIATTR_MAXREG_COUNT
	.align		4
        /*007c*/ 	.byte	0x03, 0x1b
        /*007e*/ 	.short	0x00ff


	//----- nvinfo : EIATTR_EXIT_INSTR_OFFSETS
	.align		4
        /*0080*/ 	.byte	0x04, 0x1c
        /*0082*/ 	.short	(.L_27 - .L_26)


	//   ....[0]....
.L_26:
        /*0084*/ 	.word	0x00000350


	//----- nvinfo : EIATTR_REQNTID
	.align		4
.L_27:
        /*0088*/ 	.byte	0x04, 0x10
        /*008a*/ 	.short	(.L_29 - .L_28)
.L_28:
        /*008c*/ 	.word	0x00000100
        /*0090*/ 	.word	0x00000001
        /*0094*/ 	.word	0x00000001


	//----- nvinfo : EIATTR_CBANK_PARAM_SIZE
	.align		4
.L_29:
        /*0098*/ 	.byte	0x03, 0x19
        /*009a*/ 	.short	0x0034


	//----- nvinfo : EIATTR_PARAM_CBANK
	.align		4
        /*009c*/ 	.byte	0x04, 0x0a
        /*009e*/ 	.short	(.L_31 - .L_30)
	.align		4
.L_30:
        /*00a0*/ 	.word	index@(.nv.constant0.triton_poi_fused__native_batch_norm_legit_no_training_leaky_relu_0)
        /*00a4*/ 	.short	0x0210
        /*00a6*/ 	.short	0x0034


	//----- nvinfo : EIATTR_SW_WAR
	.align		4
.L_31:
        /*00a8*/ 	.byte	0x04, 0x36
        /*00aa*/ 	.short	(.L_33 - .L_32)
.L_32:
        /*00ac*/ 	.word	0x00000008
.L_33:


//--------------------- .nv.callgraph             --------------------------
	.section	.nv.callgraph,"",@"SHT_CUDA_CALLGRAPH"
	.align	4
	.sectionentsize	8
	.align		4
        /*0000*/ 	.word	0x00000000
	.align		4
        /*0004*/ 	.word	0xffffffff
	.align		4
        /*0008*/ 	.word	0x00000000
	.align		4
        /*000c*/ 	.word	0xfffffffe
	.align		4
        /*0010*/ 	.word	0x00000000
	.align		4
        /*0014*/ 	.word	0xfffffffd
	.align		4
        /*0018*/ 	.word	0x00000000
	.align		4
        /*001c*/ 	.word	0xfffffffc


//--------------------- .nv.constant4             --------------------------
	.section	.nv.constant4,"a",@progbits
	.align	8
	.align		8
.nv.constant4:
        /*0000*/ 	.dword	_$_str
	.align		8
        /*0008*/ 	.dword	_$_str_$_2


//--------------------- .text.triton_poi_fused__native_batch_norm_legit_no_training_leaky_relu_0 --------------------------
	.section	.text.triton_poi_fused__native_batch_norm_legit_no_training_leaky_relu_0,"ax",@progbits
	.align	128
        .global         triton_poi_fused__native_batch_norm_legit_no_training_leaky_relu_0
        .type           triton_poi_fused__native_batch_norm_legit_no_training_leaky_relu_0,@function
        .size           triton_poi_fused__native_batch_norm_legit_no_training_leaky_relu_0,(.L_x_1 - triton_poi_fused__native_batch_norm_legit_no_training_leaky_relu_0)
        .other          triton_poi_fused__native_batch_norm_legit_no_training_leaky_relu_0,@"STO_CUDA_ENTRY STV_DEFAULT"
triton_poi_fused__native_batch_norm_legit_no_training_leaky_relu_0:
.text.triton_poi_fused__native_batch_norm_legit_no_training_leaky_relu_0:
[----:B------:R-:W-:Y:S01]  /*0000*/  LDC R1, c[0x0][0x28] ;  /* 0x00000a00ff017b82 */ /* 0x000fe20000000800 */
[----:B------:R-:W1:Y:S07]  /*0010*/  S2R R0, SR_TID.X ;  /* 0x0000000000007919 */ /* 0x000e6e0000002100 */
[----:B------:R-:W2:Y:S01]  /*0020*/  LDC.64 R6, c[0x0][0x228] ;  /* 0x00008a00ff067b82 */ /* 0x000ea20000000a00 */
[----:B------:R-:W-:Y:S01]  /*0030*/  ULDC.64 UR4, c[0x0][0x208] ;  /* 0x0000820000047ab9 */ /* 0x000fe20000000a00 */
[----:B------:R-:W3:Y:S06]  /*0040*/  S2R R5, SR_CTAID.X ;  /* 0x0000000000057919 */ /* 0x000eec0000002500 */
[----:B------:R-:W4:Y:S08]  /*0050*/  LDC.64 R8, c[0x0][0x230] ;  /* 0x00008c00ff087b82 */ /* 0x000f300000000a00 */
[----:B------:R-:W5:Y:S01]  /*0060*/  LDC.64 R10, c[0x0][0x238] ;  /* 0x00008e00ff0a7b82 */ /* 0x000f620000000a00 */
[----:B-1----:R-:W-:-:S02]  /*0070*/  SHF.L.U32 R0, R0, 0x1, RZ ;  /* 0x0000000100007819 */ /* 0x002fc400000006ff */
[----:B---3--:R-:W-:Y:S02]  /*0080*/  SHF.R.S32.HI R3, RZ, 0x16, R5 ;  /* 0x00000016ff037819 */ /* 0x008fe40000011405 */
[----:B------:R-:W-:Y:S02]  /*0090*/  LOP3.LUT R0, R0, 0x1fe, RZ, 0xc0, !PT ;  /* 0x000001fe00007812 */ /* 0x000fe400078ec0ff */
[----:B------:R-:W-:Y:S02]  /*00a0*/  SGXT R3, R3, 0x1 ;  /* 0x000000010303781a */ /* 0x000fe40000000200 */
[----:B------:R-:W-:Y:S02]  /*00b0*/  LEA R0, R5, R0, 0x9 ;  /* 0x0000000005007211 */ /* 0x000fe400078e48ff */
[----:B------:R-:W1:Y:S02]  /*00c0*/  LDC.64 R4, c[0x0][0x220] ;  /* 0x00008800ff047b82 */ /* 0x000e640000000a00 */
[----:B------:R-:W-:-:S04]  /*00d0*/  LEA.HI R3, R3, R0, RZ, 0xa ;  /* 0x0000000003037211 */ /* 0x000fc800078f50ff */
[----:B------:R-:W-:-:S04]  /*00e0*/  SHF.R.S32.HI R3, RZ, 0xa, R3 ;  /* 0x0000000aff037819 */ /* 0x000fc80000011403 */
[----:B------:R-:W-:-:S04]  /*00f0*/  LEA.HI R2, R3, R3, RZ, 0x6 ;  /* 0x0000000303027211 */ /* 0x000fc800078f30ff */
[----:B------:R-:W-:-:S04]  /*0100*/  LOP3.LUT R2, R2, 0xffffffc0, RZ, 0xc0, !PT ;  /* 0xffffffc002027812 */ /* 0x000fc800078ec0ff */
[----:B------:R-:W-:Y:S02]  /*0110*/  IADD3 R13, R3, -R2, RZ ;  /* 0x80000002030d7210 */ /* 0x000fe40007ffe0ff */
[----:B------:R-:W3:Y:S03]  /*0120*/  LDC.64 R2, c[0x0][0x218] ;  /* 0x00008600ff027b82 */ /* 0x000ee60000000a00 */
[----:B--2---:R-:W-:-:S06]  /*0130*/  IMAD.WIDE R6, R13, 0x4, R6 ;  /* 0x000000040d067825 */ /* 0x004fcc00078e0206 */
[----:B------:R-:W2:Y:S01]  /*0140*/  LDG.E.EL R6, desc[UR4][R6.64] ;  /* 0x0000000406067981 */ /* 0x000ea2000c2e1900 */
[----:B-1----:R-:W-:-:S06]  /*0150*/  IMAD.WIDE R4, R13, 0x4, R4 ;  /* 0x000000040d047825 */ /* 0x002fcc00078e0204 */
[----:B------:R-:W2:Y:S01]  /*0160*/  LDG.E.EL R4, desc[UR4][R4.64] ;  /* 0x0000000404047981 */ /* 0x000ea2000c2e1900 */
[----:B---3--:R-:W-:-:S06]  /*0170*/  IMAD.WIDE R2, R0, 0x4, R2 ;  /* 0x0000000400027825 */ /* 0x008fcc00078e0202 */
[----:B------:R-:W3:Y:S01]  /*0180*/  LDG.E.64 R2, desc[UR4][R2.64] ;  /* 0x0000000402027981 */ /* 0x000ee2000c1e1b00 */
[----:B----4-:R-:W-:-:S04]  /*0190*/  IMAD.WIDE R8, R13, 0x4, R8 ;  /* 0x000000040d087825 */ /* 0x010fc800078e0208 */
[----:B-----5:R-:W-:Y:S02]  /*01a0*/  IMAD.WIDE R10, R13, 0x4, R10 ;  /* 0x000000040d0a7825 */ /* 0x020fe400078e020a */
[----:B------:R-:W4:Y:S04]  /*01b0*/  LDG.E.EL R8, desc[UR4][R8.64] ;  /* 0x0000000408087981 */ /* 0x000f28000c2e1900 */
[----:B------:R-:W4:Y:S01]  /*01c0*/  LDG.E.EL R11, desc[UR4][R10.64] ;  /* 0x000000040a0b7981 */ /* 0x000f22000c2e1900 */
[----:B------:R-:W-:Y:S01]  /*01d0*/  HFMA2.MMA R12, -RZ, RZ, 1.625, 0 ;  /* 0x3e800000ff0c7435 */ /* 0x000fe200000001ff */
[----:B--2---:R-:W-:-:S04]  /*01e0*/  FADD R6, R6, 9.9999997473787516356e-06 ;  /* 0x3727c5ac06067421 */ /* 0x004fc80000000000 */
[----:B------:R-:W1:Y:S02]  /*01f0*/  MUFU.SQRT R7, R6 ;  /* 0x0000000600077308 */ /* 0x000e640000002000 */
[C---:B-1----:R-:W-:Y:S02]  /*0200*/  FSETP.GT.AND P0, PT, R7.reuse, 8.50705917302346158658e+37, PT ;  /* 0x7e8000000700780b */ /* 0x042fe40003f04000 */
[----:B------:R-:W-:-:S11]  /*0210*/  FSETP.GEU.AND P1, PT, R7, 1.175494350822287508e-38, PT ;  /* 0x008000000700780b */ /* 0x000fd60003f2e000 */
[----:B------:R-:W-:-:S04]  /*0220*/  @P0 FMUL R7, R7, 0.25 ;  /* 0x3e80000007070820 */ /* 0x000fc80000400000 */
[----:B------:R-:W-:-:S06]  /*0230*/  @!P1 FMUL R7, R7, 16777216 ;  /* 0x4b80000007079820 */ /* 0x000fcc0000400000 */
[----:B------:R-:W1:Y:S01]  /*0240*/  MUFU.RCP R7, R7 ;  /* 0x0000000700077308 */ /* 0x000e620000001000 */
[----:B------:R-:W-:Y:S01]  /*0250*/  FSEL R12, R12, 1, P0 ;  /* 0x3f8000000c0c7808 */ /* 0x000fe20000000000 */
[----:B---3--:R-:W-:-:S04]  /*0260*/  FADD R5, R3, -R4 ;  /* 0x8000000403057221 */ /* 0x008fc80000000000 */
[----:B------:R-:W-:Y:S01]  /*0270*/  @!P1 FMUL R12, R12, 16777216 ;  /* 0x4b8000000c0c9820 */ /* 0x000fe20000400000 */
[----:B------:R-:W-:Y:S02]  /*0280*/  FADD R4, R2, -R4 ;  /* 0x8000000402047221 */ /* 0x000fe40000000000 */
[----:B------:R-:W2:Y:S01]  /*0290*/  LDC.64 R2, c[0x0][0x210] ;  /* 0x00008400ff027b82 */ /* 0x000ea20000000a00 */
[----:B-1----:R-:W-:-:S04]  /*02a0*/  FMUL R12, R7, R12 ;  /* 0x0000000c070c7220 */ /* 0x002fc80000400000 */
[-C--:B------:R-:W-:Y:S01]  /*02b0*/  FMUL R4, R4, R12.reuse ;  /* 0x0000000c04047220 */ /* 0x080fe20000400000 */
[----:B------:R-:W-:-:S03]  /*02c0*/  FMUL R12, R5, R12 ;  /* 0x0000000c050c7220 */ /* 0x000fc60000400000 */
[C-C-:B----4-:R-:W-:Y:S01]  /*02d0*/  FFMA R4, R8.reuse, R4, R11.reuse ;  /* 0x0000000408047223 */ /* 0x150fe2000000000b */
[----:B------:R-:W-:-:S04]  /*02e0*/  FFMA R5, R8, R12, R11 ;  /* 0x0000000c08057223 */ /* 0x000fc8000000000b */
[----:B------:R-:W-:Y:S02]  /*02f0*/  FSETP.GT.AND P0, PT, R4, RZ, PT ;  /* 0x000000ff0400720b */ /* 0x000fe40003f04000 */
[----:B------:R-:W-:Y:S01]  /*0300*/  FSETP.GT.AND P1, PT, R5, RZ, PT ;  /* 0x000000ff0500720b */ /* 0x000fe20003f24000 */
[----:B--2---:R-:W-:-:S10]  /*0310*/  IMAD.WIDE R2, R0, 0x4, R2 ;  /* 0x0000000400027825 */ /* 0x004fd400078e0202 */
[----:B------:R-:W-:Y:S02]  /*0320*/  @!P0 FMUL R4, R4, 0.10000000149011611938 ;  /* 0x3dcccccd04048820 */ /* 0x000fe40000400000 */
[----:B------:R-:W-:-:S05]  /*0330*/  @!P1 FMUL R5, R5, 0.10000000149011611938 ;  /* 0x3dcccccd05059820 */ /* 0x000fca0000400000 */
[----:B------:R-:W-:Y:S01]  /*0340*/  STG.E.64 desc[UR4][R2.64], R4 ;  /* 0x0000000402007986 */ /* 0x000fe2000c101b04 */
[----:B------:R-:W-:Y:S05]  /*0350*/  EXIT ;  /* 0x000000000000794d */ /* 0x000fea0003800000 */
.L_x_0:
[----:B------:R-:W-:-:S00]  /*0360*/  BRA `(.L_x_0) ;  /* 0xfffffffc00fc7947 */ /* 0x000fc0000383ffff */
[----:B------:R-:W-:-:S00]  /*0370*/  NOP ;  /* 0x0000000000007918 */ /* 0x000fc00000000000 */
        /* <DEDUP_REMOVED lines=8> */
.L_x_1:


//--------------------- .nv.global.init           --------------------------
	.section	.nv.global.init,"aw",@progbits
.nv.global.init:
	.type		_$_str,@object
	.size		_$_str,(_$_str_$_2 - _$_str)
_$_str:
        /*0000*/ 	.byte	0x5f, 0x5f, 0x43, 0x55, 0x44, 0x41, 0x5f, 0x46, 0x54, 0x5a, 0x00
	.type		_$_str_$_2,@object
	.size		_$_str_$_2,(.L_1 - _$_str_$_2)
_$_str_$_2:
        /*000b*/ 	.byte	0x5f, 0x5f, 0x43, 0x55, 0x44, 0x41, 0x5f, 0x50, 0x52, 0x45, 0x43, 0x5f, 0x53, 0x51, 0x52, 0x54
        /*001b*/ 	.byte	0x00
.L_1:


//--------------------- .nv.constant0.triton_poi_fused__native_batch_norm_legit_no_training_leaky_relu_0 --------------------------
	.section	.nv.constant0.triton_poi_fused__native_batch_norm_legit_no_training_leaky_relu_0,"a",@progbits
	.sectionflags	@""
	.align	4
.nv.constant0.triton_poi_fused__native_batch_norm_legit_no_training_leaky_relu_0:
	.zero		580
